//
// Generated by NVIDIA NVVM Compiler
//
// Compiler Build ID: CL-36424714
// Cuda compilation tools, release 13.0, V13.0.88
// Based on NVVM 20.0.0
//

.version 9.0
.target sm_100
.address_size 64

	// .globl	_Z14scalarMultiplyPiS_i

.visible .entry _Z14scalarMultiplyPiS_i(
	.param .u64 .ptr .align 1 _Z14scalarMultiplyPiS_i_param_0,
	.param .u64 .ptr .align 1 _Z14scalarMultiplyPiS_i_param_1,
	.param .u32 _Z14scalarMultiplyPiS_i_param_2
)
{
	.reg .b32 	%r<8>;
	.reg .b64 	%rd<8>;

	ld.param.u64 	%rd1, [_Z14scalarMultiplyPiS_i_param_0];
	ld.param.u64 	%rd2, [_Z14scalarMultiplyPiS_i_param_1];
	ld.param.u32 	%r1, [_Z14scalarMultiplyPiS_i_param_2];
	cvta.to.global.u64 	%rd3, %rd2;
	cvta.to.global.u64 	%rd4, %rd1;
	mov.u32 	%r2, %tid.x;
	mov.u32 	%r3, %ctaid.x;
	mov.u32 	%r4, %ntid.x;
	mad.lo.s32 	%r5, %r3, %r4, %r2;
	mul.wide.s32 	%rd5, %r5, 4;
	add.s64 	%rd6, %rd4, %rd5;
	ld.global.u32 	%r6, [%rd6];
	mul.lo.s32 	%r7, %r6, %r1;
	add.s64 	%rd7, %rd3, %rd5;
	st.global.u32 	[%rd7], %r7;
	ret;

}


// ===== COMPILED SASS (sm_100) =====

	.target	sm_100

	.elftype	@"ET_EXEC"


//--------------------- .note.nv.tkinfo           --------------------------
	.section	.note.nv.tkinfo,"",@"SHT_NOTE"
	.sectionflags	@"SHF_NOTE_NV_TKINFO"
	.tkinfo
        /*0018*/ 	.word	0x00000002
        /*0030*/ 	.string	""
        /*0030*/ 	.string	"ptxas"
        /*0030*/ 	.string	"Cuda compilation tools, release 13.0, V13.0.88"
        /*0030*/ 	.string	"Build cuda_13.0.r13.0/compiler.36424714_0"
        /*0030*/ 	.string	"-arch sm_100 -m 64 "



//--------------------- .note.nv.cuinfo           --------------------------
	.section	.note.nv.cuinfo,"",@"SHT_NOTE"
	.sectionflags	@"SHF_NOTE_NV_CUINFO"
        /*0018*/ 	.short	0x0002
        /*001a*/ 	.short	0x0064
        /*001c*/ 	.short	0x0082
	.zero		2


//--------------------- .nv.info                  --------------------------
	.section	.nv.info,"",@"SHT_CUDA_INFO"
	.align	4


	//----- nvinfo : EIATTR_REGCOUNT
	.align		4
        /*0000*/ 	.byte	0x04, 0x2f
        /*0002*/ 	.short	(.L_1 - .L_0)
	.align		4
.L_0:
        /*0004*/ 	.word	index@(_Z14scalarMultiplyPiS_i)
        /*0008*/ 	.word	0x0000000a


	//----- nvinfo : EIATTR_FRAME_SIZE
	.align		4
.L_1:
        /*000c*/ 	.byte	0x04, 0x11
        /*000e*/ 	.short	(.L_3 - .L_2)
	.align		4
.L_2:
        /*0010*/ 	.word	index@(_Z14scalarMultiplyPiS_i)
        /*0014*/ 	.word	0x00000000


	//----- nvinfo : EIATTR_MIN_STACK_SIZE
	.align		4
.L_3:
        /*0018*/ 	.byte	0x04, 0x12
        /*001a*/ 	.short	(.L_5 - .L_4)
	.align		4
.L_4:
        /*001c*/ 	.word	index@(_Z14scalarMultiplyPiS_i)
        /*0020*/ 	.word	0x00000000
.L_5:


//--------------------- .nv.compat                --------------------------
	.section	.nv.compat,"",@"SHT_CUDA_COMPAT_INFO"
	.align	4
        /*0000*/ 	.byte	0x02, 0x09, 0x00, 0x00, 0x02, 0x02, 0x01, 0x00, 0x02, 0x05, 0x05, 0x00, 0x03, 0x07, 0x01, 0x01
        /*0010*/ 	.byte	0x02, 0x03, 0x00, 0x00, 0x02, 0x06, 0x01, 0x00, 0x04, 0x0b, 0x08, 0x00, 0x09, 0x00, 0x00, 0x00
        /*0020*/ 	.byte	0x00, 0x00, 0x00, 0x00


//--------------------- .nv.info._Z14scalarMultiplyPiS_i --------------------------
	.section	.nv.info._Z14scalarMultiplyPiS_i,"",@"SHT_CUDA_INFO"
	.sectionflags	@""
	.align	4


	//----- nvinfo : EIATTR_CUDA_API_VERSION
	.align		4
        /*0000*/ 	.byte	0x04, 0x37
        /*0002*/ 	.short	(.L_7 - .L_6)
.L_6:
        /*0004*/ 	.word	0x00000082


	//----- nvinfo : EIATTR_KPARAM_INFO
	.align		4
.L_7:
        /*0008*/ 	.byte	0x04, 0x17
        /*000a*/ 	.short	(.L_9 - .L_8)
.L_8:
        /*000c*/ 	.word	0x00000000
        /*0010*/ 	.short	0x0002
        /*0012*/ 	.short	0x0010
        /*0014*/ 	.byte	0x00, 0xf0, 0x11, 0x00


	//----- nvinfo : EIATTR_KPARAM_INFO
	.align		4
.L_9:
        /*0018*/ 	.byte	0x04, 0x17
        /*001a*/ 	.short	(.L_11 - .L_10)
.L_10:
        /*001c*/ 	.word	0x00000000
        /*0020*/ 	.short	0x0001
        /*0022*/ 	.short	0x0008
        /*0024*/ 	.byte	0x00, 0xf5, 0x21, 0x00


	//----- nvinfo : EIATTR_KPARAM_INFO
	.align		4
.L_11:
        /*0028*/ 	.byte	0x04, 0x17
        /*002a*/ 	.short	(.L_13 - .L_12)
.L_12:
        /*002c*/ 	.word	0x00000000
        /*0030*/ 	.short	0x0000
        /*0032*/ 	.short	0x0000
        /*0034*/ 	.byte	0x00, 0xf5, 0x21, 0x00


	//----- nvinfo : EIATTR_SPARSE_MMA_MASK
	.align		4
.L_13:
        /*0038*/ 	.byte	0x03, 0x50
        /*003a*/ 	.short	0x0000


	//----- nvinfo : EIATTR_MAXREG_COUNT
	.align		4
        /*003c*/ 	.byte	0x03, 0x1b
        /*003e*/ 	.short	0x00ff


	//----- nvinfo : EIATTR_MERCURY_ISA_VERSION
	.align		4
        /*0040*/ 	.byte	0x03, 0x5f
        /*0042*/ 	.short	0x0101


	//----- nvinfo : EIATTR_VRC_CTA_INIT_COUNT
	.align		4
        /*0044*/ 	.byte	0x02, 0x4a
	.zero		1
	.zero		1


	//----- nvinfo : EIATTR_EXIT_INSTR_OFFSETS
	.align		4
        /*0048*/ 	.byte	0x04, 0x1c
        /*004a*/ 	.short	(.L_15 - .L_14)


	//   ....[0]....
.L_14:
        /*004c*/ 	.word	0x000000e0


	//----- nvinfo : EIATTR_CBANK_PARAM_SIZE
	.align		4
.L_15:
        /*0050*/ 	.byte	0x03, 0x19
        /*0052*/ 	.short	0x0014


	//----- nvinfo : EIATTR_PARAM_CBANK
	.align		4
        /*0054*/ 	.byte	0x04, 0x0a
        /*0056*/ 	.short	(.L_17 - .L_16)
	.align		4
.L_16:
        /*0058*/ 	.word	index@(.nv.constant0._Z14scalarMultiplyPiS_i)
        /*005c*/ 	.short	0x0380
        /*005e*/ 	.short	0x0014


	//----- nvinfo : EIATTR_SW_WAR
	.align		4
.L_17:
        /*0060*/ 	.byte	0x04, 0x36
        /*0062*/ 	.short	(.L_19 - .L_18)
.L_18:
        /*0064*/ 	.word	0x00000008
.L_19:


//--------------------- .nv.callgraph             --------------------------
	.section	.nv.callgraph,"",@"SHT_CUDA_CALLGRAPH"
	.align	4
	.sectionentsize	8
	.align		4
        /*0000*/ 	.word	0x00000000
	.align		4
        /*0004*/ 	.word	0xffffffff
	.align		4
        /*0008*/ 	.word	0x00000000
	.align		4
        /*000c*/ 	.word	0xfffffffe
	.align		4
        /*0010*/ 	.word	0x00000000
	.align		4
        /*0014*/ 	.word	0xfffffffd
	.align		4
        /*0018*/ 	.word	0x00000000
	.align		4
        /*001c*/ 	.word	0xfffffffc


//--------------------- .text._Z14scalarMultiplyPiS_i --------------------------
	.section	.text._Z14scalarMultiplyPiS_i,"ax",@progbits
	.align	128
        .global         _Z14scalarMultiplyPiS_i
        .type           _Z14scalarMultiplyPiS_i,@function
        .size           _Z14scalarMultiplyPiS_i,(.L_x_1 - _Z14scalarMultiplyPiS_i)
        .other          _Z14scalarMultiplyPiS_i,@"STO_CUDA_ENTRY STV_DEFAULT"
_Z14scalarMultiplyPiS_i:
.text._Z14scalarMultiplyPiS_i:
[----:B------:R-:W-:Y:S01]  /*0000*/  LDC R1, c[0x0][0x37c] ;  /* 0x0000df00ff017b82 */ /* 0x000fe20000000800 */
[----:B------:R-:W0:Y:S07]  /*0010*/  S2R R7, SR_TID.X ;  /* 0x0000000000077919 */ /* 0x000e2e0000002100 */
[----:B------:R-:W0:Y:S01]  /*0020*/  S2UR UR6, SR_CTAID.X ;  /* 0x00000000000679c3 */ /* 0x000e220000002500 */
[----:B------:R-:W1:Y:S07]  /*0030*/  LDCU.64 UR4, c[0x0][0x358] ;  /* 0x00006b00ff0477ac */ /* 0x000e6e0008000a00 */
[----:B------:R-:W0:Y:S08]  /*0040*/  LDC R0, c[0x0][0x360] ;  /* 0x0000d800ff007b82 */ /* 0x000e300000000800 */
[----:B------:R-:W2:Y:S08]  /*0050*/  LDC.64 R2, c[0x0][0x380] ;  /* 0x0000e000ff027b82 */ /* 0x000eb00000000a00 */
[----:B------:R-:W3:Y:S01]  /*0060*/  LDC.64 R4, c[0x0][0x388] ;  /* 0x0000e200ff047b82 */ /* 0x000ee20000000a00 */
[----:B0-----:R-:W-:Y:S01]  /*0070*/  IMAD R7, R0, UR6, R7 ;  /* 0x0000000600077c24 */ /* 0x001fe2000f8e0207 */
[----:B------:R-:W0:Y:S03]  /*0080*/  LDCU UR6, c[0x0][0x390] ;  /* 0x00007200ff0677ac */ /* 0x000e260008000800 */
[----:B--2---:R-:W-:-:S06]  /*0090*/  IMAD.WIDE R2, R7, 0x4, R2 ;  /* 0x0000000407027825 */ /* 0x004fcc00078e0202 */
[----:B-1----:R-:W0:Y:S01]  /*00a0*/  LDG.E R2, desc[UR4][R2.64] ;  /* 0x0000000402027981 */ /* 0x002e22000c1e1900 */
[----:B---3--:R-:W-:-:S04]  /*00b0*/  IMAD.WIDE R4, R7, 0x4, R4 ;  /* 0x0000000407047825 */ /* 0x008fc800078e0204 */
[----:B0-----:R-:W-:-:S05]  /*00c0*/  IMAD R7, R2, UR6, RZ ;  /* 0x0000000602077c24 */ /* 0x001fca000f8e02ff */
[----:B------:R-:W-:Y:S01]  /*00d0*/  STG.E desc[UR4][R4.64], R7 ;  /* 0x0000000704007986 */ /* 0x000fe2000c101904 */
[----:B------:R-:W-:Y:S05]  /*00e0*/  EXIT ;  /* 0x000000000000794d */ /* 0x000fea0003800000 */
.L_x_0:
[----:B------:R-:W-:-:S00]  /*00f0*/  BRA `(.L_x_0) ;  /* 0xfffffffc00fc7947 */ /* 0x000fc0000383ffff */
[----:B------:R-:W-:-:S00]  /*0100*/  NOP ;  /* 0x0000000000007918 */ /* 0x000fc00000000000 */
[----:B------:R-:W-:-:S00]  /*0110*/  NOP ;  /* 0x0000000000007918 */ /* 0x000fc00000000000 */
[----:B------:R-:W-:-:S00]  /*0120*/  NOP ;  /* 0x0000000000007918 */ /* 0x000fc00000000000 */
[----:B------:R-:W-:-:S00]  /*0130*/  NOP ;  /* 0x0000000000007918 */ /* 0x000fc00000000000 */
[----:B------:R-:W-:-:S00]  /*0140*/  NOP ;  /* 0x0000000000007918 */ /* 0x000fc00000000000 */
[----:B------:R-:W-:-:S00]  /*0150*/  NOP ;  /* 0x0000000000007918 */ /* 0x000fc00000000000 */
[----:B------:R-:W-:-:S00]  /*0160*/  NOP ;  /* 0x0000000000007918 */ /* 0x000fc00000000000 */
[----:B------:R-:W-:-:S00]  /*0170*/  NOP ;  /* 0x0000000000007918 */ /* 0x000fc00000000000 */
.L_x_1:


//--------------------- .nv.shared.reserved.0     --------------------------
	.section	.nv.shared.reserved.0,"aw",@nobits
	.weak		__nv_reservedSMEM_offset_0_alias
	.size		__nv_reservedSMEM_offset_0_alias, 0, 64
	.other		__nv_reservedSMEM_offset_0_alias,@"STO_CUDA_RESERVED_SHARED STV_DEFAULT"
__nv_reservedSMEM_offset_0_alias:
	.zero		0
	.zero		64


//--------------------- .nv.constant0._Z14scalarMultiplyPiS_i --------------------------
	.section	.nv.constant0._Z14scalarMultiplyPiS_i,"a",@progbits
	.sectionflags	@""
	.align	4
.nv.constant0._Z14scalarMultiplyPiS_i:
	.zero		916


//--------------------- SYMBOLS --------------------------

	.type		.nv.reservedSmem.offset0,@object
	.size		.nv.reservedSmem.offset0,0x4
